.version 7.0
.target sm_80
.address_size 64

.visible .entry vector_add(
    .param .u64 A,
    .param .u64 B,
    .param .u64 C,
    .param .u32 N
) 
{
    .reg .u32 tid;
    .reg .u32 N_val;
    .reg .u64 A_base, B_base, C_base;
    .reg .u64 A_addr, B_addr, C_addr;
    .reg .f32 a_val, b_val, c_val;
    .reg .pred p1;

    // Load parameter values
    ld.param.u64 A_base, [A];
    ld.param.u64 B_base, [B];
    ld.param.u64 C_base, [C];
    ld.param.u32 N_val, [N];

    mov.u32 tid, %tid.x;

    setp.ge.u32 p1, tid, N_val;
    @p1 ret;

    // offset (tid * 4 bytes)
    mul.wide.u32 A_addr, tid, 4;
    
    // Add base address to offset
    add.u64 A_addr, A_addr, A_base;
    
    
    mul.wide.u32 B_addr, tid, 4;
    add.u64 B_addr, B_addr, B_base;
    
    mul.wide.u32 C_addr, tid, 4;
    add.u64 C_addr, C_addr, C_base;

    // Load values from gmem
    ld.global.f32 a_val, [A_addr];
    ld.global.f32 b_val, [B_addr];

    // Perform addition
    add.f32 c_val, a_val, b_val;

    // Store result back to global memory
    st.global.f32 [C_addr], c_val;

    ret;
}

// ===== COMPILED SASS (sm_100) =====

	.target	sm_100

	.elftype	@"ET_EXEC"


//--------------------- .note.nv.tkinfo           --------------------------
	.section	.note.nv.tkinfo,"",@"SHT_NOTE"
	.sectionflags	@"SHF_NOTE_NV_TKINFO"
	.tkinfo
        /*0018*/ 	.word	0x00000002
        /*0030*/ 	.string	""
        /*0030*/ 	.string	"ptxas"
        /*0030*/ 	.string	"Cuda compilation tools, release 13.0, V13.0.88"
        /*0030*/ 	.string	"Build cuda_13.0.r13.0/compiler.36424714_0"
        /*0030*/ 	.string	"-arch sm_100 "



//--------------------- .note.nv.cuinfo           --------------------------
	.section	.note.nv.cuinfo,"",@"SHT_NOTE"
	.sectionflags	@"SHF_NOTE_NV_CUINFO"
        /*0018*/ 	.short	0x0002
        /*001a*/ 	.short	0x0050
        /*001c*/ 	.short	0x0082
	.zero		2


//--------------------- .nv.info                  --------------------------
	.section	.nv.info,"",@"SHT_CUDA_INFO"
	.align	4


	//----- nvinfo : EIATTR_REGCOUNT
	.align		4
        /*0000*/ 	.byte	0x04, 0x2f
        /*0002*/ 	.short	(.L_1 - .L_0)
	.align		4
.L_0:
        /*0004*/ 	.word	index@(vector_add)
        /*0008*/ 	.word	0x0000000c


	//----- nvinfo : EIATTR_FRAME_SIZE
	.align		4
.L_1:
        /*000c*/ 	.byte	0x04, 0x11
        /*000e*/ 	.short	(.L_3 - .L_2)
	.align		4
.L_2:
        /*0010*/ 	.word	index@(vector_add)
        /*0014*/ 	.word	0x00000000


	//----- nvinfo : EIATTR_MIN_STACK_SIZE
	.align		4
.L_3:
        /*0018*/ 	.byte	0x04, 0x12
        /*001a*/ 	.short	(.L_5 - .L_4)
	.align		4
.L_4:
        /*001c*/ 	.word	index@(vector_add)
        /*0020*/ 	.word	0x00000000
.L_5:


//--------------------- .nv.compat                --------------------------
	.section	.nv.compat,"",@"SHT_CUDA_COMPAT_INFO"
	.align	4
        /*0000*/ 	.byte	0x02, 0x09, 0x00, 0x00, 0x02, 0x02, 0x01, 0x00, 0x02, 0x05, 0x05, 0x00, 0x03, 0x07, 0x01, 0x01
        /*0010*/ 	.byte	0x02, 0x03, 0x00, 0x00, 0x02, 0x06, 0x01, 0x00, 0x04, 0x0b, 0x08, 0x00, 0x09, 0x00, 0x00, 0x00
        /*0020*/ 	.byte	0x00, 0x00, 0x00, 0x00


//--------------------- .nv.info.vector_add       --------------------------
	.section	.nv.info.vector_add,"",@"SHT_CUDA_INFO"
	.sectionflags	@""
	.align	4


	//----- nvinfo : EIATTR_CUDA_API_VERSION
	.align		4
        /*0000*/ 	.byte	0x04, 0x37
        /*0002*/ 	.short	(.L_7 - .L_6)
.L_6:
        /*0004*/ 	.word	0x00000082


	//----- nvinfo : EIATTR_KPARAM_INFO
	.align		4
.L_7:
        /*0008*/ 	.byte	0x04, 0x17
        /*000a*/ 	.short	(.L_9 - .L_8)
.L_8:
        /*000c*/ 	.word	0x00000000
        /*0010*/ 	.short	0x0003
        /*0012*/ 	.short	0x0018
        /*0014*/ 	.byte	0x00, 0xf0, 0x11, 0x00


	//----- nvinfo : EIATTR_KPARAM_INFO
	.align		4
.L_9:
        /*0018*/ 	.byte	0x04, 0x17
        /*001a*/ 	.short	(.L_11 - .L_10)
.L_10:
        /*001c*/ 	.word	0x00000000
        /*0020*/ 	.short	0x0002
        /*0022*/ 	.short	0x0010
        /*0024*/ 	.byte	0x00, 0xf0, 0x21, 0x00


	//----- nvinfo : EIATTR_KPARAM_INFO
	.align		4
.L_11:
        /*0028*/ 	.byte	0x04, 0x17
        /*002a*/ 	.short	(.L_13 - .L_12)
.L_12:
        /*002c*/ 	.word	0x00000000
        /*0030*/ 	.short	0x0001
        /*0032*/ 	.short	0x0008
        /*0034*/ 	.byte	0x00, 0xf0, 0x21, 0x00


	//----- nvinfo : EIATTR_KPARAM_INFO
	.align		4
.L_13:
        /*0038*/ 	.byte	0x04, 0x17
        /*003a*/ 	.short	(.L_15 - .L_14)
.L_14:
        /*003c*/ 	.word	0x00000000
        /*0040*/ 	.short	0x0000
        /*0042*/ 	.short	0x0000
        /*0044*/ 	.byte	0x00, 0xf0, 0x21, 0x00


	//----- nvinfo : EIATTR_SPARSE_MMA_MASK
	.align		4
.L_15:
        /*0048*/ 	.byte	0x03, 0x50
        /*004a*/ 	.short	0x0000


	//----- nvinfo : EIATTR_MAXREG_COUNT
	.align		4
        /*004c*/ 	.byte	0x03, 0x1b
        /*004e*/ 	.short	0x00ff


	//----- nvinfo : EIATTR_MERCURY_ISA_VERSION
	.align		4
        /*0050*/ 	.byte	0x03, 0x5f
        /*0052*/ 	.short	0x0101


	//----- nvinfo : EIATTR_VRC_CTA_INIT_COUNT
	.align		4
        /*0054*/ 	.byte	0x02, 0x4a
	.zero		1
	.zero		1


	//----- nvinfo : EIATTR_EXIT_INSTR_OFFSETS
	.align		4
        /*0058*/ 	.byte	0x04, 0x1c
        /*005a*/ 	.short	(.L_17 - .L_16)


	//   ....[0]....
.L_16:
        /*005c*/ 	.word	0x00000040


	//   ....[1]....
        /*0060*/ 	.word	0x00000100


	//----- nvinfo : EIATTR_CBANK_PARAM_SIZE
	.align		4
.L_17:
        /*0064*/ 	.byte	0x03, 0x19
        /*0066*/ 	.short	0x001c


	//----- nvinfo : EIATTR_PARAM_CBANK
	.align		4
        /*0068*/ 	.byte	0x04, 0x0a
        /*006a*/ 	.short	(.L_19 - .L_18)
	.align		4
.L_18:
        /*006c*/ 	.word	index@(.nv.constant0.vector_add)
        /*0070*/ 	.short	0x0380
        /*0072*/ 	.short	0x001c


	//----- nvinfo : EIATTR_SW_WAR
	.align		4
.L_19:
        /*0074*/ 	.byte	0x04, 0x36
        /*0076*/ 	.short	(.L_21 - .L_20)
.L_20:
        /*0078*/ 	.word	0x00000008
.L_21:


//--------------------- .nv.callgraph             --------------------------
	.section	.nv.callgraph,"",@"SHT_CUDA_CALLGRAPH"
	.align	4
	.sectionentsize	8
	.align		4
        /*0000*/ 	.word	0x00000000
	.align		4
        /*0004*/ 	.word	0xffffffff
	.align		4
        /*0008*/ 	.word	0x00000000
	.align		4
        /*000c*/ 	.word	0xfffffffe
	.align		4
        /*0010*/ 	.word	0x00000000
	.align		4
        /*0014*/ 	.word	0xfffffffd
	.align		4
        /*0018*/ 	.word	0x00000000
	.align		4
        /*001c*/ 	.word	0xfffffffc


//--------------------- .text.vector_add          --------------------------
	.section	.text.vector_add,"ax",@progbits
	.align	128
        .global         vector_add
        .type           vector_add,@function
        .size           vector_add,(.L_x_1 - vector_add)
        .other          vector_add,@"STO_CUDA_ENTRY STV_DEFAULT"
vector_add:
.text.vector_add:
[----:B------:R-:W-:Y:S01]  /*0000*/  LDC R1, c[0x0][0x37c] ;  /* 0x0000df00ff017b82 */ /* 0x000fe20000000800 */
[----:B------:R-:W0:Y:S01]  /*0010*/  S2R R9, SR_TID.X ;  /* 0x0000000000097919 */ /* 0x000e220000002100 */
[----:B------:R-:W0:Y:S02]  /*0020*/  LDCU UR4, c[0x0][0x398] ;  /* 0x00007300ff0477ac */ /* 0x000e240008000800 */
[----:B0-----:R-:W-:-:S13]  /*0030*/  ISETP.GE.U32.AND P0, PT, R9, UR4, PT ;  /* 0x0000000409007c0c */ /* 0x001fda000bf06070 */
[----:B------:R-:W-:Y:S05]  /*0040*/  @P0 EXIT ;  /* 0x000000000000094d */ /* 0x000fea0003800000 */
[----:B------:R-:W0:Y:S01]  /*0050*/  LDC.64 R2, c[0x0][0x380] ;  /* 0x0000e000ff027b82 */ /* 0x000e220000000a00 */
[----:B------:R-:W1:Y:S07]  /*0060*/  LDCU.64 UR4, c[0x0][0x358] ;  /* 0x00006b00ff0477ac */ /* 0x000e6e0008000a00 */
[----:B------:R-:W2:Y:S08]  /*0070*/  LDC.64 R4, c[0x0][0x388] ;  /* 0x0000e200ff047b82 */ /* 0x000eb00000000a00 */
[----:B------:R-:W3:Y:S01]  /*0080*/  LDC.64 R6, c[0x0][0x390] ;  /* 0x0000e400ff067b82 */ /* 0x000ee20000000a00 */
[----:B0-----:R-:W-:-:S06]  /*0090*/  IMAD.WIDE.U32 R2, R9, 0x4, R2 ;  /* 0x0000000409027825 */ /* 0x001fcc00078e0002 */
[----:B-1----:R-:W4:Y:S01]  /*00a0*/  LDG.E R2, desc[UR4][R2.64] ;  /* 0x0000000402027981 */ /* 0x002f22000c1e1900 */
[----:B--2---:R-:W-:-:S06]  /*00b0*/  IMAD.WIDE.U32 R4, R9, 0x4, R4 ;  /* 0x0000000409047825 */ /* 0x004fcc00078e0004 */
[----:B------:R-:W4:Y:S01]  /*00c0*/  LDG.E R5, desc[UR4][R4.64] ;  /* 0x0000000404057981 */ /* 0x000f22000c1e1900 */
[----:B---3--:R-:W-:-:S04]  /*00d0*/  IMAD.WIDE.U32 R6, R9, 0x4, R6 ;  /* 0x0000000409067825 */ /* 0x008fc800078e0006 */
[----:B----4-:R-:W-:-:S05]  /*00e0*/  FADD R9, R2, R5 ;  /* 0x0000000502097221 */ /* 0x010fca0000000000 */
[----:B------:R-:W-:Y:S01]  /*00f0*/  STG.E desc[UR4][R6.64], R9 ;  /* 0x0000000906007986 */ /* 0x000fe2000c101904 */
[----:B------:R-:W-:Y:S05]  /*0100*/  EXIT ;  /* 0x000000000000794d */ /* 0x000fea0003800000 */
.L_x_0:
[----:B------:R-:W-:-:S00]  /*0110*/  BRA `(.L_x_0) ;  /* 0xfffffffc00fc7947 */ /* 0x000fc0000383ffff */
[----:B------:R-:W-:-:S00]  /*0120*/  NOP ;  /* 0x0000000000007918 */ /* 0x000fc00000000000 */
        /* <DEDUP_REMOVED lines=13> */
.L_x_1:


//--------------------- .nv.shared.reserved.0     --------------------------
	.section	.nv.shared.reserved.0,"aw",@nobits
	.weak		__nv_reservedSMEM_offset_0_alias
	.size		__nv_reservedSMEM_offset_0_alias, 0, 64
	.other		__nv_reservedSMEM_offset_0_alias,@"STO_CUDA_RESERVED_SHARED STV_DEFAULT"
__nv_reservedSMEM_offset_0_alias:
	.zero		0
	.zero		64


//--------------------- .nv.constant0.vector_add  --------------------------
	.section	.nv.constant0.vector_add,"a",@progbits
	.sectionflags	@""
	.align	4
.nv.constant0.vector_add:
	.zero		924


//--------------------- SYMBOLS --------------------------

	.type		.nv.reservedSmem.offset0,@object
	.size		.nv.reservedSmem.offset0,0x4
